//
// Generated by NVIDIA NVVM Compiler
//
// Compiler Build ID: CL-36424714
// Cuda compilation tools, release 13.0, V13.0.88
// Based on NVVM 20.0.0
//

.version 9.0
.target sm_100
.address_size 64

	// .globl	_Z9QubitGatePfS_S_ii

.visible .entry _Z9QubitGatePfS_S_ii(
	.param .u64 .ptr .align 1 _Z9QubitGatePfS_S_ii_param_0,
	.param .u64 .ptr .align 1 _Z9QubitGatePfS_S_ii_param_1,
	.param .u64 .ptr .align 1 _Z9QubitGatePfS_S_ii_param_2,
	.param .u32 _Z9QubitGatePfS_S_ii_param_3,
	.param .u32 _Z9QubitGatePfS_S_ii_param_4
)
{
	.reg .pred 	%p<4>;
	.reg .b32 	%r<13>;
	.reg .b32 	%f<13>;
	.reg .b64 	%rd<13>;

	ld.param.u64 	%rd1, [_Z9QubitGatePfS_S_ii_param_0];
	ld.param.u64 	%rd2, [_Z9QubitGatePfS_S_ii_param_1];
	ld.param.u64 	%rd3, [_Z9QubitGatePfS_S_ii_param_2];
	ld.param.u32 	%r3, [_Z9QubitGatePfS_S_ii_param_3];
	ld.param.u32 	%r2, [_Z9QubitGatePfS_S_ii_param_4];
	mov.u32 	%r5, %ntid.x;
	mov.u32 	%r6, %ctaid.x;
	mov.u32 	%r7, %tid.x;
	mad.lo.s32 	%r1, %r5, %r6, %r7;
	div.s32 	%r8, %r1, %r2;
	add.s32 	%r9, %r2, %r1;
	max.s32 	%r11, %r1, %r9;
	setp.ge.s32 	%p1, %r11, %r3;
	and.b32  	%r12, %r8, 1;
	setp.eq.b32 	%p2, %r12, 1;
	or.pred  	%p3, %p1, %p2;
	@%p3 bra 	$L__BB0_2;
	cvta.to.global.u64 	%rd4, %rd1;
	cvta.to.global.u64 	%rd5, %rd2;
	cvta.to.global.u64 	%rd6, %rd3;
	mul.wide.s32 	%rd7, %r1, 4;
	add.s64 	%rd8, %rd4, %rd7;
	ld.global.f32 	%f1, [%rd8];
	ld.global.f32 	%f2, [%rd5];
	mul.wide.s32 	%rd9, %r2, 4;
	add.s64 	%rd10, %rd8, %rd9;
	ld.global.f32 	%f3, [%rd10];
	ld.global.f32 	%f4, [%rd5+4];
	mul.f32 	%f5, %f3, %f4;
	fma.rn.f32 	%f6, %f1, %f2, %f5;
	add.s64 	%rd11, %rd6, %rd7;
	st.global.f32 	[%rd11], %f6;
	ld.global.f32 	%f7, [%rd8];
	ld.global.f32 	%f8, [%rd5+8];
	ld.global.f32 	%f9, [%rd10];
	ld.global.f32 	%f10, [%rd5+12];
	mul.f32 	%f11, %f9, %f10;
	fma.rn.f32 	%f12, %f7, %f8, %f11;
	add.s64 	%rd12, %rd11, %rd9;
	st.global.f32 	[%rd12], %f12;
$L__BB0_2:
	ret;

}


// ===== COMPILED SASS (sm_100) =====

	.target	sm_100

	.elftype	@"ET_EXEC"


//--------------------- .note.nv.tkinfo           --------------------------
	.section	.note.nv.tkinfo,"",@"SHT_NOTE"
	.sectionflags	@"SHF_NOTE_NV_TKINFO"
	.tkinfo
        /*0018*/ 	.word	0x00000002
        /*0030*/ 	.string	""
        /*0030*/ 	.string	"ptxas"
        /*0030*/ 	.string	"Cuda compilation tools, release 13.0, V13.0.88"
        /*0030*/ 	.string	"Build cuda_13.0.r13.0/compiler.36424714_0"
        /*0030*/ 	.string	"-arch sm_100 -m 64 "



//--------------------- .note.nv.cuinfo           --------------------------
	.section	.note.nv.cuinfo,"",@"SHT_NOTE"
	.sectionflags	@"SHF_NOTE_NV_CUINFO"
        /*0018*/ 	.short	0x0002
        /*001a*/ 	.short	0x0064
        /*001c*/ 	.short	0x0082
	.zero		2


//--------------------- .nv.info                  --------------------------
	.section	.nv.info,"",@"SHT_CUDA_INFO"
	.align	4


	//----- nvinfo : EIATTR_REGCOUNT
	.align		4
        /*0000*/ 	.byte	0x04, 0x2f
        /*0002*/ 	.short	(.L_1 - .L_0)
	.align		4
.L_0:
        /*0004*/ 	.word	index@(_Z9QubitGatePfS_S_ii)
        /*0008*/ 	.word	0x00000014


	//----- nvinfo : EIATTR_FRAME_SIZE
	.align		4
.L_1:
        /*000c*/ 	.byte	0x04, 0x11
        /*000e*/ 	.short	(.L_3 - .L_2)
	.align		4
.L_2:
        /*0010*/ 	.word	index@(_Z9QubitGatePfS_S_ii)
        /*0014*/ 	.word	0x00000000


	//----- nvinfo : EIATTR_MIN_STACK_SIZE
	.align		4
.L_3:
        /*0018*/ 	.byte	0x04, 0x12
        /*001a*/ 	.short	(.L_5 - .L_4)
	.align		4
.L_4:
        /*001c*/ 	.word	index@(_Z9QubitGatePfS_S_ii)
        /*0020*/ 	.word	0x00000000
.L_5:


//--------------------- .nv.compat                --------------------------
	.section	.nv.compat,"",@"SHT_CUDA_COMPAT_INFO"
	.align	4
        /*0000*/ 	.byte	0x02, 0x09, 0x00, 0x00, 0x02, 0x02, 0x01, 0x00, 0x02, 0x05, 0x05, 0x00, 0x03, 0x07, 0x01, 0x01
        /*0010*/ 	.byte	0x02, 0x03, 0x00, 0x00, 0x02, 0x06, 0x01, 0x00, 0x04, 0x0b, 0x08, 0x00, 0x09, 0x00, 0x00, 0x00
        /*0020*/ 	.byte	0x00, 0x00, 0x00, 0x00


//--------------------- .nv.info._Z9QubitGatePfS_S_ii --------------------------
	.section	.nv.info._Z9QubitGatePfS_S_ii,"",@"SHT_CUDA_INFO"
	.sectionflags	@""
	.align	4


	//----- nvinfo : EIATTR_CUDA_API_VERSION
	.align		4
        /*0000*/ 	.byte	0x04, 0x37
        /*0002*/ 	.short	(.L_7 - .L_6)
.L_6:
        /*0004*/ 	.word	0x00000082


	//----- nvinfo : EIATTR_KPARAM_INFO
	.align		4
.L_7:
        /*0008*/ 	.byte	0x04, 0x17
        /*000a*/ 	.short	(.L_9 - .L_8)
.L_8:
        /*000c*/ 	.word	0x00000000
        /*0010*/ 	.short	0x0004
        /*0012*/ 	.short	0x001c
        /*0014*/ 	.byte	0x00, 0xf0, 0x11, 0x00


	//----- nvinfo : EIATTR_KPARAM_INFO
	.align		4
.L_9:
        /*0018*/ 	.byte	0x04, 0x17
        /*001a*/ 	.short	(.L_11 - .L_10)
.L_10:
        /*001c*/ 	.word	0x00000000
        /*0020*/ 	.short	0x0003
        /*0022*/ 	.short	0x0018
        /*0024*/ 	.byte	0x00, 0xf0, 0x11, 0x00


	//----- nvinfo : EIATTR_KPARAM_INFO
	.align		4
.L_11:
        /*0028*/ 	.byte	0x04, 0x17
        /*002a*/ 	.short	(.L_13 - .L_12)
.L_12:
        /*002c*/ 	.word	0x00000000
        /*0030*/ 	.short	0x0002
        /*0032*/ 	.short	0x0010
        /*0034*/ 	.byte	0x00, 0xf5, 0x21, 0x00


	//----- nvinfo : EIATTR_KPARAM_INFO
	.align		4
.L_13:
        /*0038*/ 	.byte	0x04, 0x17
        /*003a*/ 	.short	(.L_15 - .L_14)
.L_14:
        /*003c*/ 	.word	0x00000000
        /*0040*/ 	.short	0x0001
        /*0042*/ 	.short	0x0008
        /*0044*/ 	.byte	0x00, 0xf5, 0x21, 0x00


	//----- nvinfo : EIATTR_KPARAM_INFO
	.align		4
.L_15:
        /*0048*/ 	.byte	0x04, 0x17
        /*004a*/ 	.short	(.L_17 - .L_16)
.L_16:
        /*004c*/ 	.word	0x00000000
        /*0050*/ 	.short	0x0000
        /*0052*/ 	.short	0x0000
        /*0054*/ 	.byte	0x00, 0xf5, 0x21, 0x00


	//----- nvinfo : EIATTR_SPARSE_MMA_MASK
	.align		4
.L_17:
        /*0058*/ 	.byte	0x03, 0x50
        /*005a*/ 	.short	0x0000


	//----- nvinfo : EIATTR_MAXREG_COUNT
	.align		4
        /*005c*/ 	.byte	0x03, 0x1b
        /*005e*/ 	.short	0x00ff


	//----- nvinfo : EIATTR_MERCURY_ISA_VERSION
	.align		4
        /*0060*/ 	.byte	0x03, 0x5f
        /*0062*/ 	.short	0x0101


	//----- nvinfo : EIATTR_VRC_CTA_INIT_COUNT
	.align		4
        /*0064*/ 	.byte	0x02, 0x4a
	.zero		1
	.zero		1


	//----- nvinfo : EIATTR_EXIT_INSTR_OFFSETS
	.align		4
        /*0068*/ 	.byte	0x04, 0x1c
        /*006a*/ 	.short	(.L_19 - .L_18)


	//   ....[0]....
.L_18:
        /*006c*/ 	.word	0x00000220


	//   ....[1]....
        /*0070*/ 	.word	0x00000390


	//----- nvinfo : EIATTR_CBANK_PARAM_SIZE
	.align		4
.L_19:
        /*0074*/ 	.byte	0x03, 0x19
        /*0076*/ 	.short	0x0020


	//----- nvinfo : EIATTR_PARAM_CBANK
	.align		4
        /*0078*/ 	.byte	0x04, 0x0a
        /*007a*/ 	.short	(.L_21 - .L_20)
	.align		4
.L_20:
        /*007c*/ 	.word	index@(.nv.constant0._Z9QubitGatePfS_S_ii)
        /*0080*/ 	.short	0x0380
        /*0082*/ 	.short	0x0020


	//----- nvinfo : EIATTR_SW_WAR
	.align		4
.L_21:
        /*0084*/ 	.byte	0x04, 0x36
        /*0086*/ 	.short	(.L_23 - .L_22)
.L_22:
        /*0088*/ 	.word	0x00000008
.L_23:


//--------------------- .nv.callgraph             --------------------------
	.section	.nv.callgraph,"",@"SHT_CUDA_CALLGRAPH"
	.align	4
	.sectionentsize	8
	.align		4
        /*0000*/ 	.word	0x00000000
	.align		4
        /*0004*/ 	.word	0xffffffff
	.align		4
        /*0008*/ 	.word	0x00000000
	.align		4
        /*000c*/ 	.word	0xfffffffe
	.align		4
        /*0010*/ 	.word	0x00000000
	.align		4
        /*0014*/ 	.word	0xfffffffd
	.align		4
        /*0018*/ 	.word	0x00000000
	.align		4
        /*001c*/ 	.word	0xfffffffc


//--------------------- .text._Z9QubitGatePfS_S_ii --------------------------
	.section	.text._Z9QubitGatePfS_S_ii,"ax",@progbits
	.align	128
        .global         _Z9QubitGatePfS_S_ii
        .type           _Z9QubitGatePfS_S_ii,@function
        .size           _Z9QubitGatePfS_S_ii,(.L_x_1 - _Z9QubitGatePfS_S_ii)
        .other          _Z9QubitGatePfS_S_ii,@"STO_CUDA_ENTRY STV_DEFAULT"
_Z9QubitGatePfS_S_ii:
.text._Z9QubitGatePfS_S_ii:
[----:B------:R-:W-:Y:S08]  /*0000*/  LDC R1, c[0x0][0x37c] ;  /* 0x0000df00ff017b82 */ /* 0x000ff00000000800 */
[----:B------:R-:W0:Y:S01]  /*0010*/  LDC R0, c[0x0][0x39c] ;  /* 0x0000e700ff007b82 */ /* 0x000e220000000800 */
[----:B------:R-:W1:Y:S01]  /*0020*/  S2R R7, SR_CTAID.X ;  /* 0x0000000000077919 */ /* 0x000e620000002500 */
[----:B------:R-:W1:Y:S01]  /*0030*/  LDCU UR4, c[0x0][0x360] ;  /* 0x00006c00ff0477ac */ /* 0x000e620008000800 */
[----:B------:R-:W1:Y:S01]  /*0040*/  S2R R6, SR_TID.X ;  /* 0x0000000000067919 */ /* 0x000e620000002100 */
[----:B0-----:R-:W-:-:S04]  /*0050*/  IABS R5, R0 ;  /* 0x0000000000057213 */ /* 0x001fc80000000000 */
[----:B------:R-:W0:Y:S01]  /*0060*/  I2F.RP R4, R5 ;  /* 0x0000000500047306 */ /* 0x000e220000209400 */
[----:B-1----:R-:W-:Y:S01]  /*0070*/  IMAD R7, R7, UR4, R6 ;  /* 0x0000000407077c24 */ /* 0x002fe2000f8e0206 */
[----:B------:R-:W1:Y:S06]  /*0080*/  LDCU UR4, c[0x0][0x398] ;  /* 0x00007300ff0477ac */ /* 0x000e6c0008000800 */
[----:B0-----:R-:W0:Y:S02]  /*0090*/  MUFU.RCP R4, R4 ;  /* 0x0000000400047308 */ /* 0x001e240000001000 */
[----:B0-----:R-:W-:-:S02]  /*00a0*/  IADD3 R2, PT, PT, R4, 0xffffffe, RZ ;  /* 0x0ffffffe04027810 */ /* 0x001fc40007ffe0ff */
[----:B------:R-:W-:-:S04]  /*00b0*/  IABS R4, R7 ;  /* 0x0000000700047213 */ /* 0x000fc80000000000 */
[----:B------:R0:W2:Y:S02]  /*00c0*/  F2I.FTZ.U32.TRUNC.NTZ R3, R2 ;  /* 0x0000000200037305 */ /* 0x0000a4000021f000 */
[----:B0-----:R-:W-:Y:S02]  /*00d0*/  HFMA2 R2, -RZ, RZ, 0, 0 ;  /* 0x00000000ff027431 */ /* 0x001fe400000001ff */
[----:B--2---:R-:W-:-:S04]  /*00e0*/  IMAD.MOV R8, RZ, RZ, -R3 ;  /* 0x000000ffff087224 */ /* 0x004fc800078e0a03 */
[----:B------:R-:W-:-:S04]  /*00f0*/  IMAD R9, R8, R5, RZ ;  /* 0x0000000508097224 */ /* 0x000fc800078e02ff */
[----:B------:R-:W-:-:S06]  /*0100*/  IMAD.HI.U32 R3, R3, R9, R2 ;  /* 0x0000000903037227 */ /* 0x000fcc00078e0002 */
[----:B------:R-:W-:-:S04]  /*0110*/  IMAD.HI.U32 R3, R3, R4, RZ ;  /* 0x0000000403037227 */ /* 0x000fc800078e00ff */
[----:B------:R-:W-:-:S04]  /*0120*/  IMAD.MOV R2, RZ, RZ, -R3 ;  /* 0x000000ffff027224 */ /* 0x000fc800078e0a03 */
[----:B------:R-:W-:-:S05]  /*0130*/  IMAD R2, R5, R2, R4 ;  /* 0x0000000205027224 */ /* 0x000fca00078e0204 */
[----:B------:R-:W-:-:S13]  /*0140*/  ISETP.GT.U32.AND P2, PT, R5, R2, PT ;  /* 0x000000020500720c */ /* 0x000fda0003f44070 */
[-C--:B------:R-:W-:Y:S01]  /*0150*/  @!P2 IADD3 R2, PT, PT, R2, -R5.reuse, RZ ;  /* 0x800000050202a210 */ /* 0x080fe20007ffe0ff */
[----:B------:R-:W-:Y:S01]  /*0160*/  @!P2 VIADD R3, R3, 0x1 ;  /* 0x000000010303a836 */ /* 0x000fe20000000000 */
[----:B------:R-:W-:Y:S02]  /*0170*/  ISETP.NE.AND P2, PT, R0, RZ, PT ;  /* 0x000000ff0000720c */ /* 0x000fe40003f45270 */
[----:B------:R-:W-:Y:S02]  /*0180*/  ISETP.GE.U32.AND P0, PT, R2, R5, PT ;  /* 0x000000050200720c */ /* 0x000fe40003f06070 */
[----:B------:R-:W-:-:S04]  /*0190*/  LOP3.LUT R2, R7, R0, RZ, 0x3c, !PT ;  /* 0x0000000007027212 */ /* 0x000fc800078e3cff */
[----:B------:R-:W-:Y:S02]  /*01a0*/  ISETP.GE.AND P1, PT, R2, RZ, PT ;  /* 0x000000ff0200720c */ /* 0x000fe40003f26270 */
[----:B------:R-:W-:-:S05]  /*01b0*/  VIADDMNMX R2, R7, R0, R7, !PT ;  /* 0x0000000007027246 */ /* 0x000fca0007800107 */
[----:B------:R-:W-:-:S06]  /*01c0*/  @P0 IADD3 R3, PT, PT, R3, 0x1, RZ ;  /* 0x0000000103030810 */ /* 0x000fcc0007ffe0ff */
[----:B------:R-:W-:Y:S02]  /*01d0*/  @!P1 IADD3 R3, PT, PT, -R3, RZ, RZ ;  /* 0x000000ff03039210 */ /* 0x000fe40007ffe1ff */
[----:B------:R-:W-:-:S04]  /*01e0*/  @!P2 LOP3.LUT R3, RZ, R0, RZ, 0x33, !PT ;  /* 0x00000000ff03a212 */ /* 0x000fc800078e33ff */
[----:B------:R-:W-:-:S04]  /*01f0*/  LOP3.LUT R3, R3, 0x1, RZ, 0xc0, !PT ;  /* 0x0000000103037812 */ /* 0x000fc800078ec0ff */
[----:B------:R-:W-:-:S04]  /*0200*/  ISETP.NE.U32.AND P0, PT, R3, 0x1, PT ;  /* 0x000000010300780c */ /* 0x000fc80003f05070 */
[----:B-1----:R-:W-:-:S13]  /*0210*/  ISETP.GE.OR P0, PT, R2, UR4, !P0 ;  /* 0x0000000402007c0c */ /* 0x002fda000c706670 */
[----:B------:R-:W-:Y:S05]  /*0220*/  @P0 EXIT ;  /* 0x000000000000094d */ /* 0x000fea0003800000 */
[----:B------:R-:W0:Y:S01]  /*0230*/  LDC.64 R4, c[0x0][0x380] ;  /* 0x0000e000ff047b82 */ /* 0x000e220000000a00 */
[----:B------:R-:W1:Y:S07]  /*0240*/  LDCU.64 UR4, c[0x0][0x358] ;  /* 0x00006b00ff0477ac */ /* 0x000e6e0008000a00 */
[----:B------:R-:W2:Y:S08]  /*0250*/  LDC.64 R2, c[0x0][0x388] ;  /* 0x0000e200ff027b82 */ /* 0x000eb00000000a00 */
[----:B------:R-:W3:Y:S01]  /*0260*/  LDC.64 R10, c[0x0][0x390] ;  /* 0x0000e400ff0a7b82 */ /* 0x000ee20000000a00 */
[----:B0-----:R-:W-:-:S05]  /*0270*/  IMAD.WIDE R4, R7, 0x4, R4 ;  /* 0x0000000407047825 */ /* 0x001fca00078e0204 */
[----:B-1----:R-:W4:Y:S01]  /*0280*/  LDG.E R12, desc[UR4][R4.64] ;  /* 0x00000004040c7981 */ /* 0x002f22000c1e1900 */
[----:B------:R-:W-:-:S03]  /*0290*/  IMAD.WIDE R8, R0, 0x4, R4 ;  /* 0x0000000400087825 */ /* 0x000fc600078e0204 */
[----:B--2---:R-:W2:Y:S04]  /*02a0*/  LDG.E R15, desc[UR4][R2.64+0x4] ;  /* 0x00000404020f7981 */ /* 0x004ea8000c1e1900 */
[----:B------:R-:W2:Y:S04]  /*02b0*/  LDG.E R6, desc[UR4][R8.64] ;  /* 0x0000000408067981 */ /* 0x000ea8000c1e1900 */
[----:B------:R-:W4:Y:S01]  /*02c0*/  LDG.E R13, desc[UR4][R2.64] ;  /* 0x00000004020d7981 */ /* 0x000f22000c1e1900 */
[----:B--2---:R-:W-:Y:S01]  /*02d0*/  FMUL R15, R6, R15 ;  /* 0x0000000f060f7220 */ /* 0x004fe20000400000 */
[----:B---3--:R-:W-:-:S04]  /*02e0*/  IMAD.WIDE R6, R7, 0x4, R10 ;  /* 0x0000000407067825 */ /* 0x008fc800078e020a */
[----:B----4-:R-:W-:-:S05]  /*02f0*/  FFMA R13, R12, R13, R15 ;  /* 0x0000000d0c0d7223 */ /* 0x010fca000000000f */
[----:B------:R-:W-:Y:S04]  /*0300*/  STG.E desc[UR4][R6.64], R13 ;  /* 0x0000000d06007986 */ /* 0x000fe8000c101904 */
[----:B------:R-:W2:Y:S04]  /*0310*/  LDG.E R10, desc[UR4][R8.64] ;  /* 0x00000004080a7981 */ /* 0x000ea8000c1e1900 */
[----:B------:R-:W2:Y:S04]  /*0320*/  LDG.E R11, desc[UR4][R2.64+0xc] ;  /* 0x00000c04020b7981 */ /* 0x000ea8000c1e1900 */
[----:B------:R-:W3:Y:S04]  /*0330*/  LDG.E R12, desc[UR4][R4.64] ;  /* 0x00000004040c7981 */ /* 0x000ee8000c1e1900 */
[----:B------:R-:W3:Y:S01]  /*0340*/  LDG.E R15, desc[UR4][R2.64+0x8] ;  /* 0x00000804020f7981 */ /* 0x000ee2000c1e1900 */
[----:B--2---:R-:W-:Y:S01]  /*0350*/  FMUL R17, R10, R11 ;  /* 0x0000000b0a117220 */ /* 0x004fe20000400000 */
[----:B------:R-:W-:-:S04]  /*0360*/  IMAD.WIDE R10, R0, 0x4, R6 ;  /* 0x00000004000a7825 */ /* 0x000fc800078e0206 */
[----:B---3--:R-:W-:-:S05]  /*0370*/  FFMA R15, R12, R15, R17 ;  /* 0x0000000f0c0f7223 */ /* 0x008fca0000000011 */
[----:B------:R-:W-:Y:S01]  /*0380*/  STG.E desc[UR4][R10.64], R15 ;  /* 0x0000000f0a007986 */ /* 0x000fe2000c101904 */
[----:B------:R-:W-:Y:S05]  /*0390*/  EXIT ;  /* 0x000000000000794d */ /* 0x000fea0003800000 */
.L_x_0:
[----:B------:R-:W-:-:S00]  /*03a0*/  BRA `(.L_x_0) ;  /* 0xfffffffc00fc7947 */ /* 0x000fc0000383ffff */
[----:B------:R-:W-:-:S00]  /*03b0*/  NOP ;  /* 0x0000000000007918 */ /* 0x000fc00000000000 */
        /* <DEDUP_REMOVED lines=12> */
.L_x_1:


//--------------------- .nv.shared.reserved.0     --------------------------
	.section	.nv.shared.reserved.0,"aw",@nobits
	.weak		__nv_reservedSMEM_offset_0_alias
	.size		__nv_reservedSMEM_offset_0_alias, 0, 64
	.other		__nv_reservedSMEM_offset_0_alias,@"STO_CUDA_RESERVED_SHARED STV_DEFAULT"
__nv_reservedSMEM_offset_0_alias:
	.zero		0
	.zero		64


//--------------------- .nv.constant0._Z9QubitGatePfS_S_ii --------------------------
	.section	.nv.constant0._Z9QubitGatePfS_S_ii,"a",@progbits
	.sectionflags	@""
	.align	4
.nv.constant0._Z9QubitGatePfS_S_ii:
	.zero		928


//--------------------- SYMBOLS --------------------------

	.type		.nv.reservedSmem.offset0,@object
	.size		.nv.reservedSmem.offset0,0x4
